//
// Generated by NVIDIA NVVM Compiler
//
// Compiler Build ID: CL-36424714
// Cuda compilation tools, release 13.0, V13.0.88
// Based on NVVM 20.0.0
//

.version 9.0
.target sm_100
.address_size 64

	// .globl	_Z12computePixelPi

.visible .entry _Z12computePixelPi(
	.param .u64 .ptr .align 1 _Z12computePixelPi_param_0
)
{
	.reg .pred 	%p<25>;
	.reg .b32 	%r<19>;
	.reg .b64 	%rd<5>;
	.reg .b64 	%fd<89>;

	ld.param.u64 	%rd1, [_Z12computePixelPi_param_0];
	mov.u32 	%r9, %ctaid.y;
	mov.u32 	%r10, %ntid.y;
	mov.u32 	%r11, %tid.y;
	mad.lo.s32 	%r1, %r9, %r10, %r11;
	mov.u32 	%r12, %ctaid.x;
	mov.u32 	%r13, %ntid.x;
	mov.u32 	%r14, %tid.x;
	mad.lo.s32 	%r2, %r12, %r13, %r14;
	setp.gt.u32 	%p1, %r1, 5999;
	setp.gt.s32 	%p2, %r2, 8999;
	or.pred  	%p3, %p1, %p2;
	@%p3 bra 	$L__BB0_11;
	cvt.rn.f64.s32 	%fd17, %r2;
	fma.rn.f64 	%fd1, %fd17, 0d3F35D867C3ECE2A5, 0dC000000000000000;
	cvt.rn.f64.u32 	%fd18, %r1;
	fma.rn.f64 	%fd2, %fd18, 0d3F35D867C3ECE2A5, 0dBFF0000000000000;
	mov.f64 	%fd87, 0d0000000000000000;
	mov.b32 	%r3, 1;
	mov.f64 	%fd88, %fd87;
$L__BB0_2:
	mul.f64 	%fd19, %fd87, %fd87;
	mul.f64 	%fd20, %fd88, %fd88;
	sub.f64 	%fd21, %fd19, %fd20;
	mul.f64 	%fd22, %fd87, %fd88;
	fma.rn.f64 	%fd23, %fd87, %fd88, %fd22;
	add.f64 	%fd5, %fd1, %fd21;
	add.f64 	%fd6, %fd2, %fd23;
	abs.f64 	%fd24, %fd5;
	abs.f64 	%fd25, %fd6;
	setp.gt.f64 	%p4, %fd24, %fd25;
	selp.f64 	%fd26, %fd24, %fd25, %p4;
	selp.f64 	%fd27, %fd25, %fd24, %p4;
	div.rn.f64 	%fd28, %fd27, %fd26;
	fma.rn.f64 	%fd29, %fd28, %fd28, 0d3FF0000000000000;
	sqrt.rn.f64 	%fd30, %fd29;
	mul.f64 	%fd31, %fd26, %fd30;
	setp.eq.f64 	%p5, %fd26, 0d0000000000000000;
	setp.gt.f64 	%p6, %fd26, 0d7FEFFFFFFFFFFFFF;
	setp.gt.f64 	%p7, %fd27, 0d7FEFFFFFFFFFFFFF;
	add.f64 	%fd32, %fd24, %fd25;
	selp.f64 	%fd33, %fd32, %fd31, %p6;
	selp.f64 	%fd34, %fd32, %fd33, %p5;
	selp.f64 	%fd35, %fd32, %fd34, %p7;
	setp.ltu.f64 	%p8, %fd35, 0d4000000000000000;
	@%p8 bra 	$L__BB0_3;
	bra.uni 	$L__BB0_9;
$L__BB0_3:
	mul.f64 	%fd36, %fd5, %fd5;
	mul.f64 	%fd37, %fd6, %fd6;
	sub.f64 	%fd38, %fd36, %fd37;
	mul.f64 	%fd39, %fd5, %fd6;
	fma.rn.f64 	%fd40, %fd5, %fd6, %fd39;
	add.f64 	%fd7, %fd1, %fd38;
	add.f64 	%fd8, %fd2, %fd40;
	abs.f64 	%fd41, %fd7;
	abs.f64 	%fd42, %fd8;
	setp.gt.f64 	%p9, %fd41, %fd42;
	selp.f64 	%fd43, %fd41, %fd42, %p9;
	selp.f64 	%fd44, %fd42, %fd41, %p9;
	div.rn.f64 	%fd45, %fd44, %fd43;
	fma.rn.f64 	%fd46, %fd45, %fd45, 0d3FF0000000000000;
	sqrt.rn.f64 	%fd47, %fd46;
	mul.f64 	%fd48, %fd43, %fd47;
	setp.eq.f64 	%p10, %fd43, 0d0000000000000000;
	setp.gt.f64 	%p11, %fd43, 0d7FEFFFFFFFFFFFFF;
	setp.gt.f64 	%p12, %fd44, 0d7FEFFFFFFFFFFFFF;
	add.f64 	%fd49, %fd41, %fd42;
	selp.f64 	%fd50, %fd49, %fd48, %p11;
	selp.f64 	%fd51, %fd49, %fd50, %p10;
	selp.f64 	%fd52, %fd49, %fd51, %p12;
	setp.ge.f64 	%p13, %fd52, 0d4000000000000000;
	@%p13 bra 	$L__BB0_8;
	mul.f64 	%fd53, %fd7, %fd7;
	mul.f64 	%fd54, %fd8, %fd8;
	sub.f64 	%fd55, %fd53, %fd54;
	mul.f64 	%fd56, %fd7, %fd8;
	fma.rn.f64 	%fd57, %fd7, %fd8, %fd56;
	add.f64 	%fd9, %fd1, %fd55;
	add.f64 	%fd10, %fd2, %fd57;
	abs.f64 	%fd58, %fd9;
	abs.f64 	%fd59, %fd10;
	setp.gt.f64 	%p14, %fd58, %fd59;
	selp.f64 	%fd60, %fd58, %fd59, %p14;
	selp.f64 	%fd61, %fd59, %fd58, %p14;
	div.rn.f64 	%fd62, %fd61, %fd60;
	fma.rn.f64 	%fd63, %fd62, %fd62, 0d3FF0000000000000;
	sqrt.rn.f64 	%fd64, %fd63;
	mul.f64 	%fd65, %fd60, %fd64;
	setp.eq.f64 	%p15, %fd60, 0d0000000000000000;
	setp.gt.f64 	%p16, %fd60, 0d7FEFFFFFFFFFFFFF;
	setp.gt.f64 	%p17, %fd61, 0d7FEFFFFFFFFFFFFF;
	add.f64 	%fd66, %fd58, %fd59;
	selp.f64 	%fd67, %fd66, %fd65, %p16;
	selp.f64 	%fd68, %fd66, %fd67, %p15;
	selp.f64 	%fd69, %fd66, %fd68, %p17;
	setp.ge.f64 	%p18, %fd69, 0d4000000000000000;
	@%p18 bra 	$L__BB0_7;
	mul.f64 	%fd70, %fd9, %fd9;
	mul.f64 	%fd71, %fd10, %fd10;
	sub.f64 	%fd72, %fd70, %fd71;
	mul.f64 	%fd73, %fd9, %fd10;
	fma.rn.f64 	%fd74, %fd9, %fd10, %fd73;
	add.f64 	%fd87, %fd1, %fd72;
	add.f64 	%fd88, %fd2, %fd74;
	abs.f64 	%fd75, %fd87;
	abs.f64 	%fd76, %fd88;
	setp.gt.f64 	%p19, %fd75, %fd76;
	selp.f64 	%fd77, %fd75, %fd76, %p19;
	selp.f64 	%fd78, %fd76, %fd75, %p19;
	div.rn.f64 	%fd79, %fd78, %fd77;
	fma.rn.f64 	%fd80, %fd79, %fd79, 0d3FF0000000000000;
	sqrt.rn.f64 	%fd81, %fd80;
	mul.f64 	%fd82, %fd77, %fd81;
	setp.eq.f64 	%p20, %fd77, 0d0000000000000000;
	setp.gt.f64 	%p21, %fd77, 0d7FEFFFFFFFFFFFFF;
	setp.gt.f64 	%p22, %fd78, 0d7FEFFFFFFFFFFFFF;
	add.f64 	%fd83, %fd75, %fd76;
	selp.f64 	%fd84, %fd83, %fd82, %p21;
	selp.f64 	%fd85, %fd83, %fd84, %p20;
	selp.f64 	%fd86, %fd83, %fd85, %p22;
	setp.ge.f64 	%p23, %fd86, 0d4000000000000000;
	@%p23 bra 	$L__BB0_6;
	bra.uni 	$L__BB0_10;
$L__BB0_6:
	add.s32 	%r3, %r3, 3;
	bra.uni 	$L__BB0_9;
$L__BB0_7:
	add.s32 	%r3, %r3, 2;
	bra.uni 	$L__BB0_9;
$L__BB0_8:
	add.s32 	%r3, %r3, 1;
$L__BB0_9:
	mad.lo.s32 	%r16, %r1, 9000, %r2;
	cvta.to.global.u64 	%rd2, %rd1;
	mul.wide.s32 	%rd3, %r16, 4;
	add.s64 	%rd4, %rd2, %rd3;
	st.global.u32 	[%rd4], %r3;
	bra.uni 	$L__BB0_11;
$L__BB0_10:
	add.s32 	%r3, %r3, 4;
	setp.ne.s32 	%p24, %r3, 2001;
	@%p24 bra 	$L__BB0_2;
$L__BB0_11:
	ret;

}


// ===== COMPILED SASS (sm_100) =====

	.target	sm_100

	.elftype	@"ET_EXEC"


//--------------------- .note.nv.tkinfo           --------------------------
	.section	.note.nv.tkinfo,"",@"SHT_NOTE"
	.sectionflags	@"SHF_NOTE_NV_TKINFO"
	.tkinfo
        /*0018*/ 	.word	0x00000002
        /*0030*/ 	.string	""
        /*0030*/ 	.string	"ptxas"
        /*0030*/ 	.string	"Cuda compilation tools, release 13.0, V13.0.88"
        /*0030*/ 	.string	"Build cuda_13.0.r13.0/compiler.36424714_0"
        /*0030*/ 	.string	"-arch sm_100 -m 64 "



//--------------------- .note.nv.cuinfo           --------------------------
	.section	.note.nv.cuinfo,"",@"SHT_NOTE"
	.sectionflags	@"SHF_NOTE_NV_CUINFO"
        /*0018*/ 	.short	0x0002
        /*001a*/ 	.short	0x0064
        /*001c*/ 	.short	0x0082
	.zero		2


//--------------------- .nv.info                  --------------------------
	.section	.nv.info,"",@"SHT_CUDA_INFO"
	.align	4


	//----- nvinfo : EIATTR_REGCOUNT
	.align		4
        /*0000*/ 	.byte	0x04, 0x2f
        /*0002*/ 	.short	(.L_1 - .L_0)
	.align		4
.L_0:
        /*0004*/ 	.word	index@(_Z12computePixelPi)
        /*0008*/ 	.word	0x00000026


	//----- nvinfo : EIATTR_FRAME_SIZE
	.align		4
.L_1:
        /*000c*/ 	.byte	0x04, 0x11
        /*000e*/ 	.short	(.L_3 - .L_2)
	.align		4
.L_2:
        /*0010*/ 	.word	index@($__internal_1_$__cuda_sm20_dsqrt_rn_f64_mediumpath_v1)
        /*0014*/ 	.word	0x00000000


	//----- nvinfo : EIATTR_FRAME_SIZE
	.align		4
.L_3:
        /*0018*/ 	.byte	0x04, 0x11
        /*001a*/ 	.short	(.L_5 - .L_4)
	.align		4
.L_4:
        /*001c*/ 	.word	index@($__internal_0_$__cuda_sm20_div_rn_f64_full)
        /*0020*/ 	.word	0x00000000


	//----- nvinfo : EIATTR_FRAME_SIZE
	.align		4
.L_5:
        /*0024*/ 	.byte	0x04, 0x11
        /*0026*/ 	.short	(.L_7 - .L_6)
	.align		4
.L_6:
        /*0028*/ 	.word	index@(_Z12computePixelPi)
        /*002c*/ 	.word	0x00000000


	//----- nvinfo : EIATTR_MIN_STACK_SIZE
	.align		4
.L_7:
        /*0030*/ 	.byte	0x04, 0x12
        /*0032*/ 	.short	(.L_9 - .L_8)
	.align		4
.L_8:
        /*0034*/ 	.word	index@(_Z12computePixelPi)
        /*0038*/ 	.word	0x00000000
.L_9:


//--------------------- .nv.compat                --------------------------
	.section	.nv.compat,"",@"SHT_CUDA_COMPAT_INFO"
	.align	4
        /*0000*/ 	.byte	0x02, 0x09, 0x00, 0x00, 0x02, 0x02, 0x01, 0x00, 0x02, 0x05, 0x05, 0x00, 0x03, 0x07, 0x01, 0x01
        /*0010*/ 	.byte	0x02, 0x03, 0x00, 0x00, 0x02, 0x06, 0x01, 0x00, 0x04, 0x0b, 0x08, 0x00, 0x01, 0x00, 0x00, 0x00
        /*0020*/ 	.byte	0x00, 0x00, 0x00, 0x00


//--------------------- .nv.info._Z12computePixelPi --------------------------
	.section	.nv.info._Z12computePixelPi,"",@"SHT_CUDA_INFO"
	.sectionflags	@""
	.align	4


	//----- nvinfo : EIATTR_CUDA_API_VERSION
	.align		4
        /*0000*/ 	.byte	0x04, 0x37
        /*0002*/ 	.short	(.L_11 - .L_10)
.L_10:
        /*0004*/ 	.word	0x00000082


	//----- nvinfo : EIATTR_KPARAM_INFO
	.align		4
.L_11:
        /*0008*/ 	.byte	0x04, 0x17
        /*000a*/ 	.short	(.L_13 - .L_12)
.L_12:
        /*000c*/ 	.word	0x00000000
        /*0010*/ 	.short	0x0000
        /*0012*/ 	.short	0x0000
        /*0014*/ 	.byte	0x00, 0xf5, 0x21, 0x00


	//----- nvinfo : EIATTR_SPARSE_MMA_MASK
	.align		4
.L_13:
        /*0018*/ 	.byte	0x03, 0x50
        /*001a*/ 	.short	0x0000


	//----- nvinfo : EIATTR_MAXREG_COUNT
	.align		4
        /*001c*/ 	.byte	0x03, 0x1b
        /*001e*/ 	.short	0x00ff


	//----- nvinfo : EIATTR_MERCURY_ISA_VERSION
	.align		4
        /*0020*/ 	.byte	0x03, 0x5f
        /*0022*/ 	.short	0x0101


	//----- nvinfo : EIATTR_VRC_CTA_INIT_COUNT
	.align		4
        /*0024*/ 	.byte	0x02, 0x4a
	.zero		1
	.zero		1


	//----- nvinfo : EIATTR_EXIT_INSTR_OFFSETS
	.align		4
        /*0028*/ 	.byte	0x04, 0x1c
        /*002a*/ 	.short	(.L_15 - .L_14)


	//   ....[0]....
.L_14:
        /*002c*/ 	.word	0x000000b0


	//   ....[1]....
        /*0030*/ 	.word	0x000014a0


	//   ....[2]....
        /*0034*/ 	.word	0x00001550


	//----- nvinfo : EIATTR_CRS_STACK_SIZE
	.align		4
.L_15:
        /*0038*/ 	.byte	0x04, 0x1e
        /*003a*/ 	.short	(.L_17 - .L_16)
.L_16:
        /*003c*/ 	.word	0x00000000


	//----- nvinfo : EIATTR_CBANK_PARAM_SIZE
	.align		4
.L_17:
        /*0040*/ 	.byte	0x03, 0x19
        /*0042*/ 	.short	0x0008


	//----- nvinfo : EIATTR_PARAM_CBANK
	.align		4
        /*0044*/ 	.byte	0x04, 0x0a
        /*0046*/ 	.short	(.L_19 - .L_18)
	.align		4
.L_18:
        /*0048*/ 	.word	index@(.nv.constant0._Z12computePixelPi)
        /*004c*/ 	.short	0x0380
        /*004e*/ 	.short	0x0008


	//----- nvinfo : EIATTR_SW_WAR
	.align		4
.L_19:
        /*0050*/ 	.byte	0x04, 0x36
        /*0052*/ 	.short	(.L_21 - .L_20)
.L_20:
        /*0054*/ 	.word	0x00000008
.L_21:


//--------------------- .nv.callgraph             --------------------------
	.section	.nv.callgraph,"",@"SHT_CUDA_CALLGRAPH"
	.align	4
	.sectionentsize	8
	.align		4
        /*0000*/ 	.word	0x00000000
	.align		4
        /*0004*/ 	.word	0xffffffff
	.align		4
        /*0008*/ 	.word	0x00000000
	.align		4
        /*000c*/ 	.word	0xfffffffe
	.align		4
        /*0010*/ 	.word	0x00000000
	.align		4
        /*0014*/ 	.word	0xfffffffd
	.align		4
        /*0018*/ 	.word	0x00000000
	.align		4
        /*001c*/ 	.word	0xfffffffc


//--------------------- .text._Z12computePixelPi  --------------------------
	.section	.text._Z12computePixelPi,"ax",@progbits
	.align	128
        .global         _Z12computePixelPi
        .type           _Z12computePixelPi,@function
        .size           _Z12computePixelPi,(.L_x_33 - _Z12computePixelPi)
        .other          _Z12computePixelPi,@"STO_CUDA_ENTRY STV_DEFAULT"
_Z12computePixelPi:
.text._Z12computePixelPi:
[----:B------:R-:W-:Y:S01]  /*0000*/  LDC R1, c[0x0][0x37c] ;  /* 0x0000df00ff017b82 */ /* 0x000fe20000000800 */
[----:B------:R-:W0:Y:S07]  /*0010*/  S2R R5, SR_TID.X ;  /* 0x0000000000057919 */ /* 0x000e2e0000002100 */
[----:B------:R-:W1:Y:S01]  /*0020*/  LDC R3, c[0x0][0x364] ;  /* 0x0000d900ff037b82 */ /* 0x000e620000000800 */
[----:B------:R-:W1:Y:S07]  /*0030*/  S2R R2, SR_TID.Y ;  /* 0x0000000000027919 */ /* 0x000e6e0000002200 */
[----:B------:R-:W0:Y:S08]  /*0040*/  S2UR UR5, SR_CTAID.X ;  /* 0x00000000000579c3 */ /* 0x000e300000002500 */
[----:B------:R-:W0:Y:S08]  /*0050*/  LDC R0, c[0x0][0x360] ;  /* 0x0000d800ff007b82 */ /* 0x000e300000000800 */
[----:B------:R-:W1:Y:S01]  /*0060*/  S2UR UR4, SR_CTAID.Y ;  /* 0x00000000000479c3 */ /* 0x000e620000002600 */
[----:B0-----:R-:W-:-:S05]  /*0070*/  IMAD R0, R0, UR5, R5 ;  /* 0x0000000500007c24 */ /* 0x001fca000f8e0205 */
[----:B------:R-:W-:Y:S01]  /*0080*/  ISETP.GT.AND P0, PT, R0, 0x2327, PT ;  /* 0x000023270000780c */ /* 0x000fe20003f04270 */
[----:B-1----:R-:W-:-:S05]  /*0090*/  IMAD R3, R3, UR4, R2 ;  /* 0x0000000403037c24 */ /* 0x002fca000f8e0202 */
[----:B------:R-:W-:-:S13]  /*00a0*/  ISETP.GT.U32.OR P0, PT, R3, 0x176f, P0 ;  /* 0x0000176f0300780c */ /* 0x000fda0000704470 */
[----:B------:R-:W-:Y:S05]  /*00b0*/  @P0 EXIT ;  /* 0x000000000000094d */ /* 0x000fea0003800000 */
[----:B------:R-:W0:Y:S01]  /*00c0*/  I2F.F64 R14, R0 ;  /* 0x00000000000e7312 */ /* 0x000e220000201c00 */
[----:B------:R-:W-:Y:S01]  /*00d0*/  IMAD.MOV.U32 R4, RZ, RZ, -0x3c131d5b ;  /* 0xc3ece2a5ff047424 */ /* 0x000fe200078e00ff */
[----:B------:R-:W-:Y:S01]  /*00e0*/  BSSY.RECONVERGENT B0, `(.L_x_0) ;  /* 0x0000142000007945 */ /* 0x000fe20003800200 */
[----:B------:R-:W-:Y:S01]  /*00f0*/  IMAD.MOV.U32 R5, RZ, RZ, 0x3f35d867 ;  /* 0x3f35d867ff057424 */ /* 0x000fe200078e00ff */
[----:B------:R-:W-:Y:S01]  /*0100*/  CS2R R22, SRZ ;  /* 0x0000000000167805 */ /* 0x000fe2000001ff00 */
[----:B------:R-:W-:Y:S01]  /*0110*/  IMAD.MOV.U32 R2, RZ, RZ, 0x1 ;  /* 0x00000001ff027424 */ /* 0x000fe200078e00ff */
[----:B------:R-:W-:Y:S01]  /*0120*/  CS2R R20, SRZ ;  /* 0x0000000000147805 */ /* 0x000fe2000001ff00 */
[----:B------:R-:W1:Y:S01]  /*0130*/  LDCU.64 UR4, c[0x0][0x358] ;  /* 0x00006b00ff0477ac */ /* 0x000e620008000a00 */
[----:B------:R-:W2:Y:S01]  /*0140*/  I2F.F64.U32 R12, R3 ;  /* 0x00000003000c7312 */ /* 0x000ea20000201800 */
[-C--:B0-----:R-:W-:Y:S02]  /*0150*/  DFMA R14, R14, R4.reuse, -2 ;  /* 0xc00000000e0e742b */ /* 0x081fe40000000004 */
[----:B--2---:R-:W-:-:S11]  /*0160*/  DFMA R12, R12, R4, -1 ;  /* 0xbff000000c0c742b */ /* 0x004fd60000000004 */
.L_x_21:
[C---:B------:R-:W-:Y:S01]  /*0170*/  DMUL R4, R20.reuse, R20 ;  /* 0x0000001414047228 */ /* 0x040fe20000000000 */
[----:B------:R-:W-:Y:S01]  /*0180*/  BSSY.RECONVERGENT B1, `(.L_x_1) ;  /* 0x0000022000017945 */ /* 0x000fe20003800200 */
[----:B------:R-:W-:-:S06]  /*0190*/  DMUL R6, R20, R22 ;  /* 0x0000001614067228 */ /* 0x000fcc0000000000 */
[-C--:B------:R-:W-:Y:S02]  /*01a0*/  DFMA R4, R22, R22.reuse, -R4 ;  /* 0x000000161604722b */ /* 0x080fe40000000804 */
[----:B------:R-:W-:-:S06]  /*01b0*/  DFMA R6, R20, R22, R6 ;  /* 0x000000161406722b */ /* 0x000fcc0000000006 */
[----:B------:R-:W-:Y:S02]  /*01c0*/  DADD R20, R14, R4 ;  /* 0x000000000e147229 */ /* 0x000fe40000000004 */
[----:B------:R-:W-:Y:S01]  /*01d0*/  DADD R18, R12, R6 ;  /* 0x000000000c127229 */ /* 0x000fe20000000006 */
[----:B------:R-:W-:-:S05]  /*01e0*/  IMAD.MOV.U32 R4, RZ, RZ, 0x1 ;  /* 0x00000001ff047424 */ /* 0x000fca00078e00ff */
[----:B------:R-:W-:Y:S02]  /*01f0*/  DADD R8, -RZ, |R20| ;  /* 0x00000000ff087229 */ /* 0x000fe40000000514 */
[--C-:B------:R-:W-:Y:S02]  /*0200*/  DADD R10, -RZ, |R18|.reuse ;  /* 0x00000000ff0a7229 */ /* 0x100fe40000000512 */
[----:B------:R-:W-:-:S08]  /*0210*/  DSETP.GT.AND P0, PT, |R20|, |R18|, PT ;  /* 0x400000121400722a */ /* 0x000fd00003f04200 */
[----:B------:R-:W-:Y:S02]  /*0220*/  FSEL R17, R9, R11, P0 ;  /* 0x0000000b09117208 */ /* 0x000fe40000000000 */
[----:B------:R-:W-:Y:S02]  /*0230*/  FSEL R16, R8, R10, P0 ;  /* 0x0000000a08107208 */ /* 0x000fe40000000000 */
[----:B------:R-:W0:Y:S01]  /*0240*/  MUFU.RCP64H R5, R17 ;  /* 0x0000001100057308 */ /* 0x000e220000001800 */
[----:B------:R-:W-:Y:S02]  /*0250*/  FSEL R22, R10, R8, P0 ;  /* 0x000000080a167208 */ /* 0x000fe40000000000 */
[----:B------:R-:W-:-:S04]  /*0260*/  FSEL R23, R11, R9, P0 ;  /* 0x000000090b177208 */ /* 0x000fc80000000000 */
[----:B------:R-:W-:Y:S01]  /*0270*/  FSETP.GEU.AND P1, PT, |R23|, 6.5827683646048100446e-37, PT ;  /* 0x036000001700780b */ /* 0x000fe20003f2e200 */
[----:B0-----:R-:W-:-:S08]  /*0280*/  DFMA R6, -R16, R4, 1 ;  /* 0x3ff000001006742b */ /* 0x001fd00000000104 */
[----:B------:R-:W-:-:S08]  /*0290*/  DFMA R6, R6, R6, R6 ;  /* 0x000000060606722b */ /* 0x000fd00000000006 */
[----:B------:R-:W-:-:S08]  /*02a0*/  DFMA R6, R4, R6, R4 ;  /* 0x000000060406722b */ /* 0x000fd00000000004 */
[----:B------:R-:W-:-:S08]  /*02b0*/  DFMA R4, -R16, R6, 1 ;  /* 0x3ff000001004742b */ /* 0x000fd00000000106 */
[----:B------:R-:W-:-:S08]  /*02c0*/  DFMA R4, R6, R4, R6 ;  /* 0x000000040604722b */ /* 0x000fd00000000006 */
[----:B------:R-:W-:-:S08]  /*02d0*/  DMUL R6, R4, R22 ;  /* 0x0000001604067228 */ /* 0x000fd00000000000 */
[----:B------:R-:W-:-:S08]  /*02e0*/  DFMA R8, -R16, R6, R22 ;  /* 0x000000061008722b */ /* 0x000fd00000000116 */
[----:B------:R-:W-:-:S10]  /*02f0*/  DFMA R6, R4, R8, R6 ;  /* 0x000000080406722b */ /* 0x000fd40000000006 */
[----:B------:R-:W-:-:S05]  /*0300*/  FFMA R4, RZ, R17, R7 ;  /* 0x00000011ff047223 */ /* 0x000fca0000000007 */
[----:B------:R-:W-:-:S13]  /*0310*/  FSETP.GT.AND P0, PT, |R4|, 1.469367938527859385e-39, PT ;  /* 0x001000000400780b */ /* 0x000fda0003f04200 */
[----:B------:R-:W-:Y:S05]  /*0320*/  @P0 BRA P1, `(.L_x_2) ;  /* 0x00000000001c0947 */ /* 0x000fea0000800000 */
[----:B------:R-:W-:Y:S01]  /*0330*/  IMAD.MOV.U32 R8, RZ, RZ, R16 ;  /* 0x000000ffff087224 */ /* 0x000fe200078e0010 */
[----:B------:R-:W-:Y:S01]  /*0340*/  MOV R4, 0x390 ;  /* 0x0000039000047802 */ /* 0x000fe20000000f00 */
[----:B------:R-:W-:Y:S02]  /*0350*/  IMAD.MOV.U32 R7, RZ, RZ, R17 ;  /* 0x000000ffff077224 */ /* 0x000fe400078e0011 */
[----:B------:R-:W-:Y:S02]  /*0360*/  IMAD.MOV.U32 R6, RZ, RZ, R22 ;  /* 0x000000ffff067224 */ /* 0x000fe400078e0016 */
[----:B------:R-:W-:-:S07]  /*0370*/  IMAD.MOV.U32 R5, RZ, RZ, R23 ;  /* 0x000000ffff057224 */ /* 0x000fce00078e0017 */
[----:B-1----:R-:W-:Y:S05]  /*0380*/  CALL.REL.NOINC `($__internal_0_$__cuda_sm20_div_rn_f64_full) ;  /* 0x0000001000747944 */ /* 0x002fea0003c00000 */
[----:B------:R-:W-:-:S07]  /*0390*/  IMAD.MOV.U32 R7, RZ, RZ, R5 ;  /* 0x000000ffff077224 */ /* 0x000fce00078e0005 */
.L_x_2:
[----:B-1----:R-:W-:Y:S05]  /*03a0*/  BSYNC.RECONVERGENT B1 ;  /* 0x0000000000017941 */ /* 0x002fea0003800200 */
.L_x_1:
[----:B------:R-:W-:Y:S01]  /*03b0*/  DFMA R10, R6, R6, 1 ;  /* 0x3ff00000060a742b */ /* 0x000fe20000000006 */
[----:B------:R-:W-:Y:S01]  /*03c0*/  BSSY.RECONVERGENT B1, `(.L_x_3) ;  /* 0x0000017000017945 */ /* 0x000fe20003800200 */
[----:B------:R-:W-:Y:S02]  /*03d0*/  IMAD.MOV.U32 R6, RZ, RZ, 0x0 ;  /* 0x00000000ff067424 */ /* 0x000fe400078e00ff */
[----:B------:R-:W-:Y:S02]  /*03e0*/  IMAD.MOV.U32 R7, RZ, RZ, 0x3fd80000 ;  /* 0x3fd80000ff077424 */ /* 0x000fe400078e00ff */
[----:B------:R-:W0:Y:S04]  /*03f0*/  MUFU.RSQ64H R27, R11 ;  /* 0x0000000b001b7308 */ /* 0x000e280000001c00 */
[----:B------:R-:W-:-:S05]  /*0400*/  VIADD R26, R11, 0xfcb00000 ;  /* 0xfcb000000b1a7836 */ /* 0x000fca0000000000 */
[----:B------:R-:W-:Y:S01]  /*0410*/  ISETP.GE.U32.AND P0, PT, R26, 0x7ca00000, PT ;  /* 0x7ca000001a00780c */ /* 0x000fe20003f06070 */
[----:B0-----:R-:W-:-:S08]  /*0420*/  DMUL R4, R26, R26 ;  /* 0x0000001a1a047228 */ /* 0x001fd00000000000 */
[----:B------:R-:W-:-:S08]  /*0430*/  DFMA R4, R10, -R4, 1 ;  /* 0x3ff000000a04742b */ /* 0x000fd00000000804 */
[----:B------:R-:W-:Y:S02]  /*0440*/  DFMA R6, R4, R6, 0.5 ;  /* 0x3fe000000406742b */ /* 0x000fe40000000006 */
[----:B------:R-:W-:-:S08]  /*0450*/  DMUL R4, R26, R4 ;  /* 0x000000041a047228 */ /* 0x000fd00000000000 */
[----:B------:R-:W-:-:S08]  /*0460*/  DFMA R28, R6, R4, R26 ;  /* 0x00000004061c722b */ /* 0x000fd0000000001a */
[----:B------:R-:W-:Y:S02]  /*0470*/  DMUL R6, R10, R28 ;  /* 0x0000001c0a067228 */ /* 0x000fe40000000000 */
[----:B------:R-:W-:Y:S02]  /*0480*/  VIADD R5, R29, 0xfff00000 ;  /* 0xfff000001d057836 */ /* 0x000fe40000000000 */
[----:B------:R-:W-:-:S04]  /*0490*/  IMAD.MOV.U32 R4, RZ, RZ, R28 ;  /* 0x000000ffff047224 */ /* 0x000fc800078e001c */
[----:B------:R-:W-:-:S08]  /*04a0*/  DFMA R8, R6, -R6, R10 ;  /* 0x800000060608722b */ /* 0x000fd0000000000a */
[----:B------:R-:W-:Y:S01]  /*04b0*/  DFMA R24, R8, R4, R6 ;  /* 0x000000040818722b */ /* 0x000fe20000000006 */
[----:B------:R-:W-:Y:S10]  /*04c0*/  @!P0 BRA `(.L_x_4) ;  /* 0x0000000000188947 */ /* 0x000ff40003800000 */
[----:B------:R-:W-:Y:S01]  /*04d0*/  IMAD.MOV.U32 R4, RZ, RZ, R26 ;  /* 0x000000ffff047224 */ /* 0x000fe200078e001a */
[----:B------:R-:W-:Y:S01]  /*04e0*/  MOV R26, 0x510 ;  /* 0x00000510001a7802 */ /* 0x000fe20000000f00 */
[----:B------:R-:W-:-:S07]  /*04f0*/  IMAD.MOV.U32 R24, RZ, RZ, R28 ;  /* 0x000000ffff187224 */ /* 0x000fce00078e001c */
[----:B------:R-:W-:Y:S05]  /*0500*/  CALL.REL.NOINC `($__internal_1_$__cuda_sm20_dsqrt_rn_f64_mediumpath_v1) ;  /* 0x0000001400ac7944 */ /* 0x000fea0003c00000 */
[----:B------:R-:W-:Y:S02]  /*0510*/  IMAD.MOV.U32 R24, RZ, RZ, R4 ;  /* 0x000000ffff187224 */ /* 0x000fe400078e0004 */
[----:B------:R-:W-:-:S07]  /*0520*/  IMAD.MOV.U32 R25, RZ, RZ, R5 ;  /* 0x000000ffff197224 */ /* 0x000fce00078e0005 */
.L_x_4:
[----:B------:R-:W-:Y:S05]  /*0530*/  BSYNC.RECONVERGENT B1 ;  /* 0x0000000000017941 */ /* 0x000fea0003800200 */
.L_x_3:
[----:B------:R-:W-:Y:S01]  /*0540*/  DMUL R24, R16, R24 ;  /* 0x0000001810187228 */ /* 0x000fe20000000000 */
[----:B------:R-:W-:Y:S01]  /*0550*/  UMOV UR6, 0xffffffff ;  /* 0xffffffff00067882 */ /* 0x000fe20000000000 */
[----:B------:R-:W-:Y:S01]  /*0560*/  DADD R4, |R20|, |R18| ;  /* 0x0000000014047229 */ /* 0x000fe20000000612 */
[----:B------:R-:W-:Y:S01]  /*0570*/  UMOV UR7, 0x7fefffff ;  /* 0x7fefffff00077882 */ /* 0x000fe20000000000 */
[C---:B------:R-:W-:Y:S02]  /*0580*/  DSETP.NEU.AND P1, PT, R16.reuse, RZ, PT ;  /* 0x000000ff1000722a */ /* 0x040fe40003f2d000 */
[----:B------:R-:W-:-:S06]  /*0590*/  DSETP.GT.AND P0, PT, R16, UR6, PT ;  /* 0x0000000610007e2a */ /* 0x000fcc000bf04000 */
[C---:B------:R-:W-:Y:S02]  /*05a0*/  FSEL R7, R4.reuse, R24, P0 ;  /* 0x0000001804077208 */ /* 0x040fe40000000000 */
[C---:B------:R-:W-:Y:S01]  /*05b0*/  FSEL R9, R5.reuse, R25, P0 ;  /* 0x0000001905097208 */ /* 0x040fe20000000000 */
[----:B------:R-:W-:Y:S01]  /*05c0*/  DSETP.GT.AND P0, PT, R22, UR6, PT ;  /* 0x0000000616007e2a */ /* 0x000fe2000bf04000 */
[----:B------:R-:W-:Y:S02]  /*05d0*/  FSEL R7, R4, R7, !P1 ;  /* 0x0000000704077208 */ /* 0x000fe40004800000 */
[----:B------:R-:W-:-:S03]  /*05e0*/  FSEL R9, R5, R9, !P1 ;  /* 0x0000000905097208 */ /* 0x000fc60004800000 */
[----:B------:R-:W-:Y:S02]  /*05f0*/  FSEL R4, R4, R7, P0 ;  /* 0x0000000704047208 */ /* 0x000fe40000000000 */
[----:B------:R-:W-:-:S06]  /*0600*/  FSEL R5, R5, R9, P0 ;  /* 0x0000000905057208 */ /* 0x000fcc0000000000 */
[----:B------:R-:W-:-:S14]  /*0610*/  DSETP.GE.AND P0, PT, R4, 2, PT ;  /* 0x400000000400742a */ /* 0x000fdc0003f06000 */
[----:B------:R-:W-:Y:S05]  /*0620*/  @P0 BRA `(.L_x_5) ;  /* 0x0000000c00b40947 */ /* 0x000fea0003800000 */
[-C--:B------:R-:W-:Y:S01]  /*0630*/  DMUL R4, R18, R18.reuse ;  /* 0x0000001212047228 */ /* 0x080fe20000000000 */
[----:B------:R-:W-:Y:S01]  /*0640*/  BSSY.RECONVERGENT B1, `(.L_x_6) ;  /* 0x0000022000017945 */ /* 0x000fe20003800200 */
[----:B------:R-:W-:-:S06]  /*0650*/  DMUL R6, R20, R18 ;  /* 0x0000001214067228 */ /* 0x000fcc0000000000 */
[C---:B------:R-:W-:Y:S02]  /*0660*/  DFMA R4, R20.reuse, R20, -R4 ;  /* 0x000000141404722b */ /* 0x040fe40000000804 */
[----:B------:R-:W-:-:S06]  /*0670*/  DFMA R18, R20, R18, R6 ;  /* 0x000000121412722b */ /* 0x000fcc0000000006 */
[----:B------:R-:W-:Y:S02]  /*0680*/  DADD R20, R14, R4 ;  /* 0x000000000e147229 */ /* 0x000fe40000000004 */
[----:B------:R-:W-:Y:S01]  /*0690*/  DADD R18, R12, R18 ;  /* 0x000000000c127229 */ /* 0x000fe20000000012 */
[----:B------:R-:W-:-:S05]  /*06a0*/  MOV R4, 0x1 ;  /* 0x0000000100047802 */ /* 0x000fca0000000f00 */
        /* <DEDUP_REMOVED lines=25> */
[----:B------:R-:W-:Y:S05]  /*0840*/  CALL.REL.NOINC `($__internal_0_$__cuda_sm20_div_rn_f64_full) ;  /* 0x0000000c00447944 */ /* 0x000fea0003c00000 */
[----:B------:R-:W-:-:S07]  /*0850*/  IMAD.MOV.U32 R7, RZ, RZ, R5 ;  /* 0x000000ffff077224 */ /* 0x000fce00078e0005 */
.L_x_7:
[----:B------:R-:W-:Y:S05]  /*0860*/  BSYNC.RECONVERGENT B1 ;  /* 0x0000000000017941 */ /* 0x000fea0003800200 */
.L_x_6:
        /* <DEDUP_REMOVED lines=24> */
.L_x_9:
[----:B------:R-:W-:Y:S05]  /*09f0*/  BSYNC.RECONVERGENT B1 ;  /* 0x0000000000017941 */ /* 0x000fea0003800200 */
.L_x_8:
        /* <DEDUP_REMOVED lines=43> */
[----:B------:R-:W-:Y:S01]  /*0cb0*/  MOV R8, R20 ;  /* 0x0000001400087202 */ /* 0x000fe20000000f00 */
[----:B------:R-:W-:Y:S01]  /*0cc0*/  IMAD.MOV.U32 R7, RZ, RZ, R21 ;  /* 0x000000ffff077224 */ /* 0x000fe200078e0015 */
[----:B------:R-:W-:Y:S01]  /*0cd0*/  MOV R4, 0xd10 ;  /* 0x00000d1000047802 */ /* 0x000fe20000000f00 */
[----:B------:R-:W-:Y:S02]  /*0ce0*/  IMAD.MOV.U32 R6, RZ, RZ, R22 ;  /* 0x000000ffff067224 */ /* 0x000fe400078e0016 */
[----:B------:R-:W-:-:S07]  /*0cf0*/  IMAD.MOV.U32 R5, RZ, RZ, R23 ;  /* 0x000000ffff057224 */ /* 0x000fce00078e0017 */
[----:B------:R-:W-:Y:S05]  /*0d00*/  CALL.REL.NOINC `($__internal_0_$__cuda_sm20_div_rn_f64_full) ;  /* 0x0000000800147944 */ /* 0x000fea0003c00000 */
[----:B------:R-:W-:-:S07]  /*0d10*/  IMAD.MOV.U32 R7, RZ, RZ, R5 ;  /* 0x000000ffff077224 */ /* 0x000fce00078e0005 */
.L_x_12:
[----:B------:R-:W-:Y:S05]  /*0d20*/  BSYNC.RECONVERGENT B1 ;  /* 0x0000000000017941 */ /* 0x000fea0003800200 */
.L_x_11:
        /* <DEDUP_REMOVED lines=24> */
.L_x_14:
[----:B------:R-:W-:Y:S05]  /*0eb0*/  BSYNC.RECONVERGENT B1 ;  /* 0x0000000000017941 */ /* 0x000fea0003800200 */
.L_x_13:
        /* <DEDUP_REMOVED lines=44> */
[----:B------:R-:W-:Y:S01]  /*1180*/  MOV R7, R17 ;  /* 0x0000001100077202 */ /* 0x000fe20000000f00 */
[----:B------:R-:W-:Y:S01]  /*1190*/  IMAD.MOV.U32 R6, RZ, RZ, R18 ;  /* 0x000000ffff067224 */ /* 0x000fe200078e0012 */
[----:B------:R-:W-:Y:S01]  /*11a0*/  MOV R4, 0x11d0 ;  /* 0x000011d000047802 */ /* 0x000fe20000000f00 */
[----:B------:R-:W-:-:S07]  /*11b0*/  IMAD.MOV.U32 R5, RZ, RZ, R19 ;  /* 0x000000ffff057224 */ /* 0x000fce00078e0013 */
[----:B------:R-:W-:Y:S05]  /*11c0*/  CALL.REL.NOINC `($__internal_0_$__cuda_sm20_div_rn_f64_full) ;  /* 0x0000000000e47944 */ /* 0x000fea0003c00000 */
[----:B------:R-:W-:-:S07]  /*11d0*/  IMAD.MOV.U32 R7, RZ, RZ, R5 ;  /* 0x000000ffff077224 */ /* 0x000fce00078e0005 */
.L_x_17:
[----:B------:R-:W-:Y:S05]  /*11e0*/  BSYNC.RECONVERGENT B1 ;  /* 0x0000000000017941 */ /* 0x000fea0003800200 */
.L_x_16:
        /* <DEDUP_REMOVED lines=24> */
.L_x_19:
[----:B------:R-:W-:Y:S05]  /*1370*/  BSYNC.RECONVERGENT B1 ;  /* 0x0000000000017941 */ /* 0x000fea0003800200 */
.L_x_18:
[----:B------:R-:W-:Y:S01]  /*1380*/  DADD R4, |R22|, |R20| ;  /* 0x0000000016047229 */ /* 0x000fe20000000614 */
[----:B------:R-:W-:Y:S01]  /*1390*/  UMOV UR6, 0xffffffff ;  /* 0xffffffff00067882 */ /* 0x000fe20000000000 */
[C---:B------:R-:W-:Y:S01]  /*13a0*/  DMUL R24, R16.reuse, R24 ;  /* 0x0000001810187228 */ /* 0x040fe20000000000 */
        /* <DEDUP_REMOVED lines=12> */
[----:B------:R-:W-:-:S05]  /*1470*/  VIADD R2, R2, 0x4 ;  /* 0x0000000402027836 */ /* 0x000fca0000000000 */
[----:B------:R-:W-:-:S13]  /*1480*/  ISETP.NE.AND P0, PT, R2, 0x7d1, PT ;  /* 0x000007d10200780c */ /* 0x000fda0003f05270 */
[----:B------:R-:W-:Y:S05]  /*1490*/  @P0 BRA `(.L_x_21) ;  /* 0xffffffec00340947 */ /* 0x000fea000383ffff */
[----:B------:R-:W-:Y:S05]  /*14a0*/  EXIT ;  /* 0x000000000000794d */ /* 0x000fea0003800000 */
.L_x_20:
[----:B------:R-:W-:Y:S01]  /*14b0*/  VIADD R2, R2, 0x3 ;  /* 0x0000000302027836 */ /* 0x000fe20000000000 */
[----:B------:R-:W-:Y:S06]  /*14c0*/  BRA `(.L_x_5) ;  /* 0x00000000000c7947 */ /* 0x000fec0003800000 */
.L_x_15:
[----:B------:R-:W-:Y:S01]  /*14d0*/  VIADD R2, R2, 0x2 ;  /* 0x0000000202027836 */ /* 0x000fe20000000000 */
[----:B------:R-:W-:Y:S06]  /*14e0*/  BRA `(.L_x_5) ;  /* 0x0000000000047947 */ /* 0x000fec0003800000 */
.L_x_10:
[----:B------:R-:W-:-:S07]  /*14f0*/  IADD3 R2, PT, PT, R2, 0x1, RZ ;  /* 0x0000000102027810 */ /* 0x000fce0007ffe0ff */
.L_x_5:
[----:B------:R-:W-:Y:S05]  /*1500*/  BSYNC.RECONVERGENT B0 ;  /* 0x0000000000007941 */ /* 0x000fea0003800200 */
.L_x_0:
[----:B------:R-:W0:Y:S01]  /*1510*/  LDC.64 R4, c[0x0][0x380] ;  /* 0x0000e000ff047b82 */ /* 0x000e220000000a00 */
[----:B------:R-:W-:-:S04]  /*1520*/  IMAD R3, R3, 0x2328, R0 ;  /* 0x0000232803037824 */ /* 0x000fc800078e0200 */
[----:B0-----:R-:W-:-:S05]  /*1530*/  IMAD.WIDE R4, R3, 0x4, R4 ;  /* 0x0000000403047825 */ /* 0x001fca00078e0204 */
[----:B------:R-:W-:Y:S01]  /*1540*/  STG.E desc[UR4][R4.64], R2 ;  /* 0x0000000204007986 */ /* 0x000fe2000c101904 */
[----:B------:R-:W-:Y:S05]  /*1550*/  EXIT ;  /* 0x000000000000794d */ /* 0x000fea0003800000 */
        .weak           $__internal_0_$__cuda_sm20_div_rn_f64_full
        .type           $__internal_0_$__cuda_sm20_div_rn_f64_full,@function
        .size           $__internal_0_$__cuda_sm20_div_rn_f64_full,($__internal_1_$__cuda_sm20_dsqrt_rn_f64_mediumpath_v1 - $__internal_0_$__cuda_sm20_div_rn_f64_full)
$__internal_0_$__cuda_sm20_div_rn_f64_full:
[----:B------:R-:W-:Y:S01]  /*1560*/  IMAD.MOV.U32 R27, RZ, RZ, R5 ;  /* 0x000000ffff1b7224 */ /* 0x000fe200078e0005 */
[C---:B------:R-:W-:Y:S01]  /*1570*/  FSETP.GEU.AND P0, PT, |R7|.reuse, 1.469367938527859385e-39, PT ;  /* 0x001000000700780b */ /* 0x040fe20003f0e200 */
[----:B------:R-:W-:Y:S01]  /*1580*/  IMAD.MOV.U32 R11, RZ, RZ, R7 ;  /* 0x000000ffff0b7224 */ /* 0x000fe200078e0007 */
[----:B------:R-:W-:Y:S01]  /*1590*/  LOP3.LUT R5, R7, 0x800fffff, RZ, 0xc0, !PT ;  /* 0x800fffff07057812 */ /* 0x000fe200078ec0ff */
[----:B------:R-:W-:Y:S01]  /*15a0*/  IMAD.MOV.U32 R10, RZ, RZ, R8 ;  /* 0x000000ffff0a7224 */ /* 0x000fe200078e0008 */
[----:B------:R-:W-:Y:S01]  /*15b0*/  FSETP.GEU.AND P2, PT, |R27|, 1.469367938527859385e-39, PT ;  /* 0x001000001b00780b */ /* 0x000fe20003f4e200 */
[----:B------:R-:W-:Y:S01]  /*15c0*/  IMAD.MOV.U32 R26, RZ, RZ, R6 ;  /* 0x000000ffff1a7224 */ /* 0x000fe200078e0006 */
[----:B------:R-:W-:Y:S01]  /*15d0*/  LOP3.LUT R25, R5, 0x3ff00000, RZ, 0xfc, !PT ;  /* 0x3ff0000005197812 */ /* 0x000fe200078efcff */
[----:B------:R-:W-:Y:S01]  /*15e0*/  IMAD.MOV.U32 R24, RZ, RZ, R8 ;  /* 0x000000ffff187224 */ /* 0x000fe200078e0008 */
[----:B------:R-:W-:Y:S01]  /*15f0*/  LOP3.LUT R5, R27, 0x7ff00000, RZ, 0xc0, !PT ;  /* 0x7ff000001b057812 */ /* 0x000fe200078ec0ff */
[----:B------:R-:W-:Y:S01]  /*1600*/  IMAD.MOV.U32 R30, RZ, RZ, R26 ;  /* 0x000000ffff1e7224 */ /* 0x000fe200078e001a */
[----:B------:R-:W-:Y:S01]  /*1610*/  LOP3.LUT R8, R7, 0x7ff00000, RZ, 0xc0, !PT ;  /* 0x7ff0000007087812 */ /* 0x000fe200078ec0ff */
[----:B------:R-:W-:Y:S01]  /*1620*/  IMAD.MOV.U32 R28, RZ, RZ, 0x1 ;  /* 0x00000001ff1c7424 */ /* 0x000fe200078e00ff */
[----:B------:R-:W-:Y:S01]  /*1630*/  BSSY.RECONVERGENT B2, `(.L_x_22) ;  /* 0x0000053000027945 */ /* 0x000fe20003800200 */
[----:B------:R-:W-:Y:S01]  /*1640*/  @!P0 DMUL R24, R10, 8.98846567431157953865e+307 ;  /* 0x7fe000000a188828 */ /* 0x000fe20000000000 */
[----:B------:R-:W-:-:S03]  /*1650*/  ISETP.GE.U32.AND P1, PT, R5, R8, PT ;  /* 0x000000080500720c */ /* 0x000fc60003f26070 */
[----:B------:R-:W-:Y:S01]  /*1660*/  @!P2 LOP3.LUT R6, R11, 0x7ff00000, RZ, 0xc0, !PT ;  /* 0x7ff000000b06a812 */ /* 0x000fe200078ec0ff */
[----:B------:R-:W-:Y:S01]  /*1670*/  @!P2 IMAD.MOV.U32 R32, RZ, RZ, RZ ;  /* 0x000000ffff20a224 */ /* 0x000fe200078e00ff */
[----:B------:R-:W0:Y:S02]  /*1680*/  MUFU.RCP64H R29, R25 ;  /* 0x00000019001d7308 */ /* 0x000e240000001800 */
[----:B------:R-:W-:Y:S01]  /*1690*/  @!P2 ISETP.GE.U32.AND P3, PT, R5, R6, PT ;  /* 0x000000060500a20c */ /* 0x000fe20003f66070 */
[----:B------:R-:W-:Y:S01]  /*16a0*/  IMAD.MOV.U32 R6, RZ, RZ, 0x1ca00000 ;  /* 0x1ca00000ff067424 */ /* 0x000fe200078e00ff */
[----:B------:R-:W-:-:S04]  /*16b0*/  @!P0 LOP3.LUT R8, R25, 0x7ff00000, RZ, 0xc0, !PT ;  /* 0x7ff0000019088812 */ /* 0x000fc800078ec0ff */
[C---:B------:R-:W-:Y:S02]  /*16c0*/  @!P2 SEL R9, R6.reuse, 0x63400000, !P3 ;  /* 0x634000000609a807 */ /* 0x040fe40005800000 */
[----:B------:R-:W-:Y:S02]  /*16d0*/  SEL R7, R6, 0x63400000, !P1 ;  /* 0x6340000006077807 */ /* 0x000fe40004800000 */
[--C-:B------:R-:W-:Y:S02]  /*16e0*/  @!P2 LOP3.LUT R9, R9, 0x80000000, R27.reuse, 0xf8, !PT ;  /* 0x800000000909a812 */ /* 0x100fe400078ef81b */
[----:B------:R-:W-:Y:S01]  /*16f0*/  LOP3.LUT R31, R7, 0x800fffff, R27, 0xf8, !PT ;  /* 0x800fffff071f7812 */ /* 0x000fe200078ef81b */
[----:B------:R-:W-:Y:S01]  /*1700*/  IMAD.MOV.U32 R7, RZ, RZ, R5 ;  /* 0x000000ffff077224 */ /* 0x000fe200078e0005 */
[----:B------:R-:W-:-:S06]  /*1710*/  @!P2 LOP3.LUT R33, R9, 0x100000, RZ, 0xfc, !PT ;  /* 0x001000000921a812 */ /* 0x000fcc00078efcff */
[----:B------:R-:W-:Y:S02]  /*1720*/  @!P2 DFMA R30, R30, 2, -R32 ;  /* 0x400000001e1ea82b */ /* 0x000fe40000000820 */
[----:B0-----:R-:W-:-:S08]  /*1730*/  DFMA R32, R28, -R24, 1 ;  /* 0x3ff000001c20742b */ /* 0x001fd00000000818 */
[----:B------:R-:W-:Y:S01]  /*1740*/  DFMA R32, R32, R32, R32 ;  /* 0x000000202020722b */ /* 0x000fe20000000020 */
[----:B------:R-:W-:-:S05]  /*1750*/  @!P2 LOP3.LUT R7, R31, 0x7ff00000, RZ, 0xc0, !PT ;  /* 0x7ff000001f07a812 */ /* 0x000fca00078ec0ff */
[----:B------:R-:W-:Y:S02]  /*1760*/  VIADD R9, R7, 0xffffffff ;  /* 0xffffffff07097836 */ /* 0x000fe40000000000 */
[----:B------:R-:W-:-:S03]  /*1770*/  DFMA R28, R28, R32, R28 ;  /* 0x000000201c1c722b */ /* 0x000fc6000000001c */
[----:B------:R-:W-:Y:S01]  /*1780*/  ISETP.GT.U32.AND P0, PT, R9, 0x7feffffe, PT ;  /* 0x7feffffe0900780c */ /* 0x000fe20003f04070 */
[----:B------:R-:W-:-:S04]  /*1790*/  VIADD R9, R8, 0xffffffff ;  /* 0xffffffff08097836 */ /* 0x000fc80000000000 */
[----:B------:R-:W-:Y:S01]  /*17a0*/  DFMA R34, R28, -R24, 1 ;  /* 0x3ff000001c22742b */ /* 0x000fe20000000818 */
[----:B------:R-:W-:-:S07]  /*17b0*/  ISETP.GT.U32.OR P0, PT, R9, 0x7feffffe, P0 ;  /* 0x7feffffe0900780c */ /* 0x000fce0000704470 */
[----:B------:R-:W-:-:S08]  /*17c0*/  DFMA R34, R28, R34, R28 ;  /* 0x000000221c22722b */ /* 0x000fd0000000001c */
[----:B------:R-:W-:-:S08]  /*17d0*/  DMUL R32, R34, R30 ;  /* 0x0000001e22207228 */ /* 0x000fd00000000000 */
[----:B------:R-:W-:-:S08]  /*17e0*/  DFMA R28, R32, -R24, R30 ;  /* 0x80000018201c722b */ /* 0x000fd0000000001e */
[----:B------:R-:W-:Y:S01]  /*17f0*/  DFMA R28, R34, R28, R32 ;  /* 0x0000001c221c722b */ /* 0x000fe20000000020 */
[----:B------:R-:W-:Y:S10]  /*1800*/  @P0 BRA `(.L_x_23) ;  /* 0x0000000000740947 */ /* 0x000ff40003800000 */
[----:B------:R-:W-:-:S04]  /*1810*/  LOP3.LUT R8, R11, 0x7ff00000, RZ, 0xc0, !PT ;  /* 0x7ff000000b087812 */ /* 0x000fc800078ec0ff */
[CC--:B------:R-:W-:Y:S02]  /*1820*/  VIADDMNMX R7, R5.reuse, -R8.reuse, 0xb9600000, !PT ;  /* 0xb960000005077446 */ /* 0x0c0fe40007800908 */
[----:B------:R-:W-:Y:S01]  /*1830*/  ISETP.GE.U32.AND P0, PT, R5, R8, PT ;  /* 0x000000080500720c */ /* 0x000fe20003f06070 */
[----:B------:R-:W-:Y:S01]  /*1840*/  IMAD.MOV.U32 R8, RZ, RZ, RZ ;  /* 0x000000ffff087224 */ /* 0x000fe200078e00ff */
[----:B------:R-:W-:Y:S02]  /*1850*/  VIMNMX R7, PT, PT, R7, 0x46a00000, PT ;  /* 0x46a0000007077848 */ /* 0x000fe40003fe0100 */
[----:B------:R-:W-:-:S05]  /*1860*/  SEL R6, R6, 0x63400000, !P0 ;  /* 0x6340000006067807 */ /* 0x000fca0004000000 */
[----:B------:R-:W-:-:S04]  /*1870*/  IMAD.IADD R6, R7, 0x1, -R6 ;  /* 0x0000000107067824 */ /* 0x000fc800078e0a06 */
[----:B------:R-:W-:-:S06]  /*1880*/  VIADD R9, R6, 0x7fe00000 ;  /* 0x7fe0000006097836 */ /* 0x000fcc0000000000 */
[----:B------:R-:W-:-:S10]  /*1890*/  DMUL R32, R28, R8 ;  /* 0x000000081c207228 */ /* 0x000fd40000000000 */
[----:B------:R-:W-:-:S13]  /*18a0*/  FSETP.GTU.AND P0, PT, |R33|, 1.469367938527859385e-39, PT ;  /* 0x001000002100780b */ /* 0x000fda0003f0c200 */
[----:B------:R-:W-:Y:S05]  /*18b0*/  @P0 BRA `(.L_x_24) ;  /* 0x0000000000a80947 */ /* 0x000fea0003800000 */
[----:B------:R-:W-:Y:S01]  /*18c0*/  DFMA R24, R28, -R24, R30 ;  /* 0x800000181c18722b */ /* 0x000fe2000000001e */
[----:B------:R-:W-:-:S09]  /*18d0*/  MOV R10, RZ ;  /* 0x000000ff000a7202 */ /* 0x000fd20000000f00 */
[C---:B------:R-:W-:Y:S02]  /*18e0*/  FSETP.NEU.AND P0, PT, R25.reuse, RZ, PT ;  /* 0x000000ff1900720b */ /* 0x040fe40003f0d000 */
[----:B------:R-:W-:-:S04]  /*18f0*/  LOP3.LUT R5, R25, 0x80000000, R11, 0x48, !PT ;  /* 0x8000000019057812 */ /* 0x000fc800078e480b */
[----:B------:R-:W-:-:S07]  /*1900*/  LOP3.LUT R11, R5, R9, RZ, 0xfc, !PT ;  /* 0x00000009050b7212 */ /* 0x000fce00078efcff */
[----:B------:R-:W-:Y:S05]  /*1910*/  @!P0 BRA `(.L_x_24) ;  /* 0x0000000000908947 */ /* 0x000fea0003800000 */
[----:B------:R-:W-:Y:S01]  /*1920*/  IMAD.MOV R9, RZ, RZ, -R6 ;  /* 0x000000ffff097224 */ /* 0x000fe200078e0a06 */
[----:B------:R-:W-:Y:S01]  /*1930*/  IADD3 R6, PT, PT, -R6, -0x43300000, RZ ;  /* 0xbcd0000006067810 */ /* 0x000fe20007ffe1ff */
[----:B------:R-:W-:-:S06]  /*1940*/  IMAD.MOV.U32 R8, RZ, RZ, RZ ;  /* 0x000000ffff087224 */ /* 0x000fcc00078e00ff */
[----:B------:R-:W-:Y:S02]  /*1950*/  DFMA R8, R32, -R8, R28 ;  /* 0x800000082008722b */ /* 0x000fe4000000001c */
[----:B------:R-:W-:-:S08]  /*1960*/  DMUL.RP R28, R28, R10 ;  /* 0x0000000a1c1c7228 */ /* 0x000fd00000008000 */
[----:B------:R-:W-:Y:S02]  /*1970*/  FSETP.NEU.AND P0, PT, |R9|, R6, PT ;  /* 0x000000060900720b */ /* 0x000fe40003f0d200 */
[----:B------:R-:W-:Y:S02]  /*1980*/  LOP3.LUT R5, R29, R5, RZ, 0x3c, !PT ;  /* 0x000000051d057212 */ /* 0x000fe400078e3cff */
[----:B------:R-:W-:Y:S02]  /*1990*/  FSEL R6, R28, R32, !P0 ;  /* 0x000000201c067208 */ /* 0x000fe40004000000 */
[----:B------:R-:W-:-:S03]  /*19a0*/  FSEL R7, R5, R33, !P0 ;  /* 0x0000002105077208 */ /* 0x000fc60004000000 */
[----:B------:R-:W-:Y:S02]  /*19b0*/  IMAD.MOV.U32 R32, RZ, RZ, R6 ;  /* 0x000000ffff207224 */ /* 0x000fe400078e0006 */
[----:B------:R-:W-:Y:S01]  /*19c0*/  IMAD.MOV.U32 R33, RZ, RZ, R7 ;  /* 0x000000ffff217224 */ /* 0x000fe200078e0007 */
[----:B------:R-:W-:Y:S06]  /*19d0*/  BRA `(.L_x_24) ;  /* 0x0000000000607947 */ /* 0x000fec0003800000 */
.L_x_23:
[----:B------:R-:W-:-:S14]  /*19e0*/  DSETP.NAN.AND P0, PT, R26, R26, PT ;  /* 0x0000001a1a00722a */ /* 0x000fdc0003f08000 */
[----:B------:R-:W-:Y:S05]  /*19f0*/  @P0 BRA `(.L_x_25) ;  /* 0x00000000004c0947 */ /* 0x000fea0003800000 */
[----:B------:R-:W-:-:S14]  /*1a00*/  DSETP.NAN.AND P0, PT, R10, R10, PT ;  /* 0x0000000a0a00722a */ /* 0x000fdc0003f08000 */
[----:B------:R-:W-:Y:S05]  /*1a10*/  @P0 BRA `(.L_x_26) ;  /* 0x0000000000340947 */ /* 0x000fea0003800000 */
[----:B------:R-:W-:Y:S01]  /*1a20*/  ISETP.NE.AND P0, PT, R7, R8, PT ;  /* 0x000000080700720c */ /* 0x000fe20003f05270 */
[----:B------:R-:W-:Y:S02]  /*1a30*/  IMAD.MOV.U32 R32, RZ, RZ, 0x0 ;  /* 0x00000000ff207424 */ /* 0x000fe400078e00ff */
[----:B------:R-:W-:-:S10]  /*1a40*/  IMAD.MOV.U32 R33, RZ, RZ, -0x80000 ;  /* 0xfff80000ff217424 */ /* 0x000fd400078e00ff */
[----:B------:R-:W-:Y:S05]  /*1a50*/  @!P0 BRA `(.L_x_24) ;  /* 0x0000000000408947 */ /* 0x000fea0003800000 */
[----:B------:R-:W-:Y:S02]  /*1a60*/  ISETP.NE.AND P0, PT, R7, 0x7ff00000, PT ;  /* 0x7ff000000700780c */ /* 0x000fe40003f05270 */
[----:B------:R-:W-:Y:S02]  /*1a70*/  LOP3.LUT R5, R27, 0x80000000, R11, 0x48, !PT ;  /* 0x800000001b057812 */ /* 0x000fe400078e480b */
[----:B------:R-:W-:-:S13]  /*1a80*/  ISETP.EQ.OR P0, PT, R8, RZ, !P0 ;  /* 0x000000ff0800720c */ /* 0x000fda0004702670 */
[----:B------:R-:W-:Y:S01]  /*1a90*/  @P0 LOP3.LUT R6, R5, 0x7ff00000, RZ, 0xfc, !PT ;  /* 0x7ff0000005060812 */ /* 0x000fe200078efcff */
[----:B------:R-:W-:Y:S02]  /*1aa0*/  @!P0 IMAD.MOV.U32 R32, RZ, RZ, RZ ;  /* 0x000000ffff208224 */ /* 0x000fe400078e00ff */
[----:B------:R-:W-:Y:S02]  /*1ab0*/  @!P0 IMAD.MOV.U32 R33, RZ, RZ, R5 ;  /* 0x000000ffff218224 */ /* 0x000fe400078e0005 */
[----:B------:R-:W-:Y:S02]  /*1ac0*/  @P0 IMAD.MOV.U32 R32, RZ, RZ, RZ ;  /* 0x000000ffff200224 */ /* 0x000fe400078e00ff */
[----:B------:R-:W-:Y:S01]  /*1ad0*/  @P0 IMAD.MOV.U32 R33, RZ, RZ, R6 ;  /* 0x000000ffff210224 */ /* 0x000fe200078e0006 */
[----:B------:R-:W-:Y:S06]  /*1ae0*/  BRA `(.L_x_24) ;  /* 0x00000000001c7947 */ /* 0x000fec0003800000 */
.L_x_26:
[----:B------:R-:W-:Y:S01]  /*1af0*/  LOP3.LUT R5, R11, 0x80000, RZ, 0xfc, !PT ;  /* 0x000800000b057812 */ /* 0x000fe200078efcff */
[----:B------:R-:W-:-:S04]  /*1b00*/  IMAD.MOV.U32 R32, RZ, RZ, R10 ;  /* 0x000000ffff207224 */ /* 0x000fc800078e000a */
[----:B------:R-:W-:Y:S01]  /*1b10*/  IMAD.MOV.U32 R33, RZ, RZ, R5 ;  /* 0x000000ffff217224 */ /* 0x000fe200078e0005 */
[----:B------:R-:W-:Y:S06]  /*1b20*/  BRA `(.L_x_24) ;  /* 0x00000000000c7947 */ /* 0x000fec0003800000 */
.L_x_25:
[----:B------:R-:W-:Y:S01]  /*1b30*/  LOP3.LUT R5, R27, 0x80000, RZ, 0xfc, !PT ;  /* 0x000800001b057812 */ /* 0x000fe200078efcff */
[----:B------:R-:W-:-:S04]  /*1b40*/  IMAD.MOV.U32 R32, RZ, RZ, R26 ;  /* 0x000000ffff207224 */ /* 0x000fc800078e001a */
[----:B------:R-:W-:-:S07]  /*1b50*/  IMAD.MOV.U32 R33, RZ, RZ, R5 ;  /* 0x000000ffff217224 */ /* 0x000fce00078e0005 */
.L_x_24:
[----:B------:R-:W-:Y:S05]  /*1b60*/  BSYNC.RECONVERGENT B2 ;  /* 0x0000000000027941 */ /* 0x000fea0003800200 */
.L_x_22:
[----:B------:R-:W-:Y:S01]  /*1b70*/  IMAD.MOV.U32 R8, RZ, RZ, R4 ;  /* 0x000000ffff087224 */ /* 0x000fe200078e0004 */
[----:B------:R-:W-:Y:S01]  /*1b80*/  MOV R6, R32 ;  /* 0x0000002000067202 */ /* 0x000fe20000000f00 */
[----:B------:R-:W-:Y:S02]  /*1b90*/  IMAD.MOV.U32 R9, RZ, RZ, 0x0 ;  /* 0x00000000ff097424 */ /* 0x000fe400078e00ff */
[----:B------:R-:W-:Y:S02]  /*1ba0*/  IMAD.MOV.U32 R5, RZ, RZ, R33 ;  /* 0x000000ffff057224 */ /* 0x000fe400078e0021 */
[----:B------:R-:W-:Y:S05]  /*1bb0*/  RET.REL.NODEC R8 `(_Z12computePixelPi) ;  /* 0xffffffe408107950 */ /* 0x000fea0003c3ffff */
        .weak           $__internal_1_$__cuda_sm20_dsqrt_rn_f64_mediumpath_v1
        .type           $__internal_1_$__cuda_sm20_dsqrt_rn_f64_mediumpath_v1,@function
        .size           $__internal_1_$__cuda_sm20_dsqrt_rn_f64_mediumpath_v1,(.L_x_33 - $__internal_1_$__cuda_sm20_dsqrt_rn_f64_mediumpath_v1)
$__internal_1_$__cuda_sm20_dsqrt_rn_f64_mediumpath_v1:
[----:B------:R-:W-:Y:S01]  /*1bc0*/  ISETP.GE.U32.AND P0, PT, R4, -0x3400000, PT ;  /* 0xfcc000000400780c */ /* 0x000fe20003f06070 */
[----:B------:R-:W-:Y:S01]  /*1bd0*/  BSSY.RECONVERGENT B2, `(.L_x_27) ;  /* 0x0000024000027945 */ /* 0x000fe20003800200 */
[----:B------:R-:W-:-:S11]  /*1be0*/  IMAD.MOV.U32 R25, RZ, RZ, R5 ;  /* 0x000000ffff197224 */ /* 0x000fd600078e0005 */
[----:B------:R-:W-:Y:S05]  /*1bf0*/  @!P0 BRA `(.L_x_28) ;  /* 0x0000000000208947 */ /* 0x000fea0003800000 */
[----:B------:R-:W-:-:S10]  /*1c00*/  DFMA.RM R6, R8, R24, R6 ;  /* 0x000000180806722b */ /* 0x000fd40000004006 */
[----:B------:R-:W-:-:S05]  /*1c10*/  IADD3 R4, P0, PT, R6, 0x1, RZ ;  /* 0x0000000106047810 */ /* 0x000fca0007f1e0ff */
[----:B------:R-:W-:-:S06]  /*1c20*/  IMAD.X R5, RZ, RZ, R7, P0 ;  /* 0x000000ffff057224 */ /* 0x000fcc00000e0607 */
[----:B------:R-:W-:-:S08]  /*1c30*/  DFMA.RP R10, -R6, R4, R10 ;  /* 0x00000004060a722b */ /* 0x000fd0000000810a */
[----:B------:R-:W-:-:S06]  /*1c40*/  DSETP.GT.AND P0, PT, R10, RZ, PT ;  /* 0x000000ff0a00722a */ /* 0x000fcc0003f04000 */
[----:B------:R-:W-:Y:S02]  /*1c50*/  FSEL R4, R4, R6, P0 ;  /* 0x0000000604047208 */ /* 0x000fe40000000000 */
[----:B------:R-:W-:Y:S01]  /*1c60*/  FSEL R5, R5, R7, P0 ;  /* 0x0000000705057208 */ /* 0x000fe20000000000 */
[----:B------:R-:W-:Y:S06]  /*1c70*/  BRA `(.L_x_29) ;  /* 0x0000000000647947 */ /* 0x000fec0003800000 */
.L_x_28:
[----:B------:R-:W-:-:S14]  /*1c80*/  DSETP.NE.AND P0, PT, R10, RZ, PT ;  /* 0x000000ff0a00722a */ /* 0x000fdc0003f05000 */
[----:B------:R-:W-:Y:S05]  /*1c90*/  @!P0 BRA `(.L_x_30) ;  /* 0x0000000000588947 */ /* 0x000fea0003800000 */
[----:B------:R-:W-:-:S13]  /*1ca0*/  ISETP.GE.AND P0, PT, R11, RZ, PT ;  /* 0x000000ff0b00720c */ /* 0x000fda0003f06270 */
[----:B------:R-:W-:Y:S02]  /*1cb0*/  @!P0 IMAD.MOV.U32 R4, RZ, RZ, 0x0 ;  /* 0x00000000ff048424 */ /* 0x000fe400078e00ff */
[----:B------:R-:W-:Y:S01]  /*1cc0*/  @!P0 IMAD.MOV.U32 R5, RZ, RZ, -0x80000 ;  /* 0xfff80000ff058424 */ /* 0x000fe200078e00ff */
[----:B------:R-:W-:Y:S06]  /*1cd0*/  @!P0 BRA `(.L_x_29) ;  /* 0x00000000004c8947 */ /* 0x000fec0003800000 */
[----:B------:R-:W-:-:S13]  /*1ce0*/  ISETP.GT.AND P0, PT, R11, 0x7fefffff, PT ;  /* 0x7fefffff0b00780c */ /* 0x000fda0003f04270 */
[----:B------:R-:W-:Y:S05]  /*1cf0*/  @P0 BRA `(.L_x_30) ;  /* 0x0000000000400947 */ /* 0x000fea0003800000 */
[----:B------:R-:W-:Y:S01]  /*1d00*/  DMUL R10, R10, 8.11296384146066816958e+31 ;  /* 0x469000000a0a7828 */ /* 0x000fe20000000000 */
[----:B------:R-:W-:Y:S02]  /*1d10*/  IMAD.MOV.U32 R8, RZ, RZ, RZ ;  /* 0x000000ffff087224 */ /* 0x000fe400078e00ff */
[----:B------:R-:W-:Y:S02]  /*1d20*/  IMAD.MOV.U32 R4, RZ, RZ, 0x0 ;  /* 0x00000000ff047424 */ /* 0x000fe400078e00ff */
[----:B------:R-:W-:Y:S01]  /*1d30*/  IMAD.MOV.U32 R5, RZ, RZ, 0x3fd80000 ;  /* 0x3fd80000ff057424 */ /* 0x000fe200078e00ff */
[----:B------:R-:W0:Y:S02]  /*1d40*/  MUFU.RSQ64H R9, R11 ;  /* 0x0000000b00097308 */ /* 0x000e240000001c00 */
[----:B0-----:R-:W-:-:S08]  /*1d50*/  DMUL R6, R8, R8 ;  /* 0x0000000808067228 */ /* 0x001fd00000000000 */
[----:B------:R-:W-:-:S08]  /*1d60*/  DFMA R6, R10, -R6, 1 ;  /* 0x3ff000000a06742b */ /* 0x000fd00000000806 */
[----:B------:R-:W-:Y:S02]  /*1d70*/  DFMA R4, R6, R4, 0.5 ;  /* 0x3fe000000604742b */ /* 0x000fe40000000004 */
[----:B------:R-:W-:-:S08]  /*1d80*/  DMUL R6, R8, R6 ;  /* 0x0000000608067228 */ /* 0x000fd00000000000 */
[----:B------:R-:W-:-:S08]  /*1d90*/  DFMA R6, R4, R6, R8 ;  /* 0x000000060406722b */ /* 0x000fd00000000008 */
[----:B------:R-:W-:Y:S02]  /*1da0*/  DMUL R4, R10, R6 ;  /* 0x000000060a047228 */ /* 0x000fe40000000000 */
[----:B------:R-:W-:-:S06]  /*1db0*/  VIADD R7, R7, 0xfff00000 ;  /* 0xfff0000007077836 */ /* 0x000fcc0000000000 */
[----:B------:R-:W-:-:S08]  /*1dc0*/  DFMA R8, R4, -R4, R10 ;  /* 0x800000040408722b */ /* 0x000fd0000000000a */
[----:B------:R-:W-:-:S10]  /*1dd0*/  DFMA R4, R6, R8, R4 ;  /* 0x000000080604722b */ /* 0x000fd40000000004 */
[----:B------:R-:W-:Y:S01]  /*1de0*/  VIADD R5, R5, 0xfcb00000 ;  /* 0xfcb0000005057836 */ /* 0x000fe20000000000 */
[----:B------:R-:W-:Y:S06]  /*1df0*/  BRA `(.L_x_29) ;  /* 0x0000000000047947 */ /* 0x000fec0003800000 */
.L_x_30:
[----:B------:R-:W-:-:S11]  /*1e00*/  DADD R4, R10, R10 ;  /* 0x000000000a047229 */ /* 0x000fd6000000000a */
.L_x_29:
[----:B------:R-:W-:Y:S05]  /*1e10*/  BSYNC.RECONVERGENT B2 ;  /* 0x0000000000027941 */ /* 0x000fea0003800200 */
.L_x_27:
[----:B------:R-:W-:-:S04]  /*1e20*/  IMAD.MOV.U32 R27, RZ, RZ, 0x0 ;  /* 0x00000000ff1b7424 */ /* 0x000fc800078e00ff */
[----:B------:R-:W-:Y:S05]  /*1e30*/  RET.REL.NODEC R26 `(_Z12computePixelPi) ;  /* 0xffffffe01a707950 */ /* 0x000fea0003c3ffff */
.L_x_31:
[----:B------:R-:W-:-:S00]  /*1e40*/  BRA `(.L_x_31) ;  /* 0xfffffffc00fc7947 */ /* 0x000fc0000383ffff */
[----:B------:R-:W-:-:S00]  /*1e50*/  NOP ;  /* 0x0000000000007918 */ /* 0x000fc00000000000 */
        /* <DEDUP_REMOVED lines=10> */
.L_x_33:


//--------------------- .nv.shared.reserved.0     --------------------------
	.section	.nv.shared.reserved.0,"aw",@nobits
	.weak		__nv_reservedSMEM_offset_0_alias
	.size		__nv_reservedSMEM_offset_0_alias, 0, 64
	.other		__nv_reservedSMEM_offset_0_alias,@"STO_CUDA_RESERVED_SHARED STV_DEFAULT"
__nv_reservedSMEM_offset_0_alias:
	.zero		0
	.zero		64


//--------------------- .nv.constant0._Z12computePixelPi --------------------------
	.section	.nv.constant0._Z12computePixelPi,"a",@progbits
	.sectionflags	@""
	.align	4
.nv.constant0._Z12computePixelPi:
	.zero		904


//--------------------- SYMBOLS --------------------------

	.type		.nv.reservedSmem.offset0,@object
	.size		.nv.reservedSmem.offset0,0x4
